//
// Generated by NVIDIA NVVM Compiler
//
// Compiler Build ID: CL-36424714
// Cuda compilation tools, release 13.0, V13.0.88
// Based on NVVM 20.0.0
//

.version 9.0
.target sm_100
.address_size 64

	// .globl	_Z10seluKernelPKfPfmm

.visible .entry _Z10seluKernelPKfPfmm(
	.param .u64 .ptr .align 1 _Z10seluKernelPKfPfmm_param_0,
	.param .u64 .ptr .align 1 _Z10seluKernelPKfPfmm_param_1,
	.param .u64 _Z10seluKernelPKfPfmm_param_2,
	.param .u64 _Z10seluKernelPKfPfmm_param_3
)
{
	.reg .pred 	%p<7>;
	.reg .b32 	%r<18>;
	.reg .b32 	%f<83>;
	.reg .b64 	%rd<19>;

	ld.param.u64 	%rd4, [_Z10seluKernelPKfPfmm_param_0];
	ld.param.u64 	%rd5, [_Z10seluKernelPKfPfmm_param_1];
	ld.param.u64 	%rd7, [_Z10seluKernelPKfPfmm_param_2];
	ld.param.u64 	%rd8, [_Z10seluKernelPKfPfmm_param_3];
	mov.u32 	%r2, %ctaid.y;
	cvt.u64.u32 	%rd1, %r2;
	mov.u32 	%r3, %ctaid.x;
	mov.u32 	%r4, %ntid.x;
	mov.u32 	%r5, %tid.x;
	mad.lo.s32 	%r6, %r3, %r4, %r5;
	setp.le.u64 	%p1, %rd7, %rd1;
	mul.wide.u32 	%rd2, %r6, 4;
	setp.ge.u64 	%p2, %rd2, %rd8;
	or.pred  	%p3, %p1, %p2;
	@%p3 bra 	$L__BB0_8;
	cvta.to.global.u64 	%rd9, %rd4;
	mad.lo.s64 	%rd3, %rd8, %rd1, %rd2;
	shl.b64 	%rd10, %rd3, 2;
	add.s64 	%rd11, %rd9, %rd10;
	ld.global.nc.v4.f32 	{%f11, %f12, %f1, %f2}, [%rd11];
	mov.b32 	%r8, %f12;
	mov.b64 	%rd12, {%r9, %r8};
	max.f32 	%f13, %f11, 0f00000000;
	fma.rn.f32 	%f14, %f11, 0f3BBB989D, 0f3F000000;
	cvt.sat.f32.f32 	%f15, %f14;
	mov.f32 	%f16, 0f4B400001;
	mov.f32 	%f17, 0f437C0000;
	fma.rm.f32 	%f18, %f15, %f17, %f16;
	add.f32 	%f19, %f18, 0fCB40007F;
	neg.f32 	%f20, %f19;
	fma.rn.f32 	%f21, %f11, 0f3FB8AA3B, %f20;
	fma.rn.f32 	%f22, %f11, 0f32A57060, %f21;
	mov.b32 	%r10, %f18;
	shl.b32 	%r11, %r10, 23;
	mov.b32 	%f23, %r11;
	ex2.approx.ftz.f32 	%f24, %f22;
	fma.rn.f32 	%f25, %f24, %f23, 0fBF800000;
	mul.f32 	%f26, %f25, 0f3FD62D7B;
	min.f32 	%f27, %f26, 0f00000000;
	add.f32 	%f28, %f13, %f27;
	mul.f32 	%f3, %f28, 0f3F867D5F;
	add.s64 	%rd13, %rd2, 1;
	setp.ge.u64 	%p4, %rd13, %rd8;
	{ .reg .b32 tmp; mov.b64 {tmp, %r1}, %rd12; }
	mov.f32 	%f80, 0f00000000;
	@%p4 bra 	$L__BB0_3;
	mov.b32 	%f29, %r1;
	max.f32 	%f30, %f29, 0f00000000;
	fma.rn.f32 	%f31, %f29, 0f3BBB989D, 0f3F000000;
	cvt.sat.f32.f32 	%f32, %f31;
	mov.f32 	%f33, 0f4B400001;
	mov.f32 	%f34, 0f437C0000;
	fma.rm.f32 	%f35, %f32, %f34, %f33;
	add.f32 	%f36, %f35, 0fCB40007F;
	neg.f32 	%f37, %f36;
	fma.rn.f32 	%f38, %f29, 0f3FB8AA3B, %f37;
	fma.rn.f32 	%f39, %f29, 0f32A57060, %f38;
	mov.b32 	%r12, %f35;
	shl.b32 	%r13, %r12, 23;
	mov.b32 	%f40, %r13;
	ex2.approx.ftz.f32 	%f41, %f39;
	fma.rn.f32 	%f42, %f41, %f40, 0fBF800000;
	mul.f32 	%f43, %f42, 0f3FD62D7B;
	min.f32 	%f44, %f43, 0f00000000;
	add.f32 	%f45, %f30, %f44;
	mul.f32 	%f80, %f45, 0f3F867D5F;
$L__BB0_3:
	add.s64 	%rd14, %rd2, 2;
	setp.ge.u64 	%p5, %rd14, %rd8;
	mov.f32 	%f81, 0f00000000;
	@%p5 bra 	$L__BB0_5;
	max.f32 	%f47, %f1, 0f00000000;
	fma.rn.f32 	%f48, %f1, 0f3BBB989D, 0f3F000000;
	cvt.sat.f32.f32 	%f49, %f48;
	mov.f32 	%f50, 0f4B400001;
	mov.f32 	%f51, 0f437C0000;
	fma.rm.f32 	%f52, %f49, %f51, %f50;
	add.f32 	%f53, %f52, 0fCB40007F;
	neg.f32 	%f54, %f53;
	fma.rn.f32 	%f55, %f1, 0f3FB8AA3B, %f54;
	fma.rn.f32 	%f56, %f1, 0f32A57060, %f55;
	mov.b32 	%r14, %f52;
	shl.b32 	%r15, %r14, 23;
	mov.b32 	%f57, %r15;
	ex2.approx.ftz.f32 	%f58, %f56;
	fma.rn.f32 	%f59, %f58, %f57, 0fBF800000;
	mul.f32 	%f60, %f59, 0f3FD62D7B;
	min.f32 	%f61, %f60, 0f00000000;
	add.f32 	%f62, %f47, %f61;
	mul.f32 	%f81, %f62, 0f3F867D5F;
$L__BB0_5:
	add.s64 	%rd15, %rd2, 3;
	setp.ge.u64 	%p6, %rd15, %rd8;
	mov.f32 	%f82, 0f00000000;
	@%p6 bra 	$L__BB0_7;
	max.f32 	%f64, %f2, 0f00000000;
	fma.rn.f32 	%f65, %f2, 0f3BBB989D, 0f3F000000;
	cvt.sat.f32.f32 	%f66, %f65;
	mov.f32 	%f67, 0f4B400001;
	mov.f32 	%f68, 0f437C0000;
	fma.rm.f32 	%f69, %f66, %f68, %f67;
	add.f32 	%f70, %f69, 0fCB40007F;
	neg.f32 	%f71, %f70;
	fma.rn.f32 	%f72, %f2, 0f3FB8AA3B, %f71;
	fma.rn.f32 	%f73, %f2, 0f32A57060, %f72;
	mov.b32 	%r16, %f69;
	shl.b32 	%r17, %r16, 23;
	mov.b32 	%f74, %r17;
	ex2.approx.ftz.f32 	%f75, %f73;
	fma.rn.f32 	%f76, %f75, %f74, 0fBF800000;
	mul.f32 	%f77, %f76, 0f3FD62D7B;
	min.f32 	%f78, %f77, 0f00000000;
	add.f32 	%f79, %f64, %f78;
	mul.f32 	%f82, %f79, 0f3F867D5F;
$L__BB0_7:
	cvta.to.global.u64 	%rd16, %rd5;
	add.s64 	%rd18, %rd16, %rd10;
	st.global.v4.f32 	[%rd18], {%f3, %f80, %f81, %f82};
$L__BB0_8:
	ret;

}


// ===== COMPILED SASS (sm_100) =====

	.target	sm_100

	.elftype	@"ET_EXEC"


//--------------------- .note.nv.tkinfo           --------------------------
	.section	.note.nv.tkinfo,"",@"SHT_NOTE"
	.sectionflags	@"SHF_NOTE_NV_TKINFO"
	.tkinfo
        /*0018*/ 	.word	0x00000002
        /*0030*/ 	.string	""
        /*0030*/ 	.string	"ptxas"
        /*0030*/ 	.string	"Cuda compilation tools, release 13.0, V13.0.88"
        /*0030*/ 	.string	"Build cuda_13.0.r13.0/compiler.36424714_0"
        /*0030*/ 	.string	"-arch sm_100 -m 64 "



//--------------------- .note.nv.cuinfo           --------------------------
	.section	.note.nv.cuinfo,"",@"SHT_NOTE"
	.sectionflags	@"SHF_NOTE_NV_CUINFO"
        /*0018*/ 	.short	0x0002
        /*001a*/ 	.short	0x0064
        /*001c*/ 	.short	0x0082
	.zero		2


//--------------------- .nv.info                  --------------------------
	.section	.nv.info,"",@"SHT_CUDA_INFO"
	.align	4


	//----- nvinfo : EIATTR_REGCOUNT
	.align		4
        /*0000*/ 	.byte	0x04, 0x2f
        /*0002*/ 	.short	(.L_1 - .L_0)
	.align		4
.L_0:
        /*0004*/ 	.word	index@(_Z10seluKernelPKfPfmm)
        /*0008*/ 	.word	0x00000018


	//----- nvinfo : EIATTR_FRAME_SIZE
	.align		4
.L_1:
        /*000c*/ 	.byte	0x04, 0x11
        /*000e*/ 	.short	(.L_3 - .L_2)
	.align		4
.L_2:
        /*0010*/ 	.word	index@(_Z10seluKernelPKfPfmm)
        /*0014*/ 	.word	0x00000000


	//----- nvinfo : EIATTR_MIN_STACK_SIZE
	.align		4
.L_3:
        /*0018*/ 	.byte	0x04, 0x12
        /*001a*/ 	.short	(.L_5 - .L_4)
	.align		4
.L_4:
        /*001c*/ 	.word	index@(_Z10seluKernelPKfPfmm)
        /*0020*/ 	.word	0x00000000
.L_5:


//--------------------- .nv.compat                --------------------------
	.section	.nv.compat,"",@"SHT_CUDA_COMPAT_INFO"
	.align	4
        /*0000*/ 	.byte	0x02, 0x09, 0x00, 0x00, 0x02, 0x02, 0x01, 0x00, 0x02, 0x05, 0x05, 0x00, 0x03, 0x07, 0x01, 0x01
        /*0010*/ 	.byte	0x02, 0x03, 0x00, 0x00, 0x02, 0x06, 0x01, 0x00, 0x04, 0x0b, 0x08, 0x00, 0x09, 0x00, 0x00, 0x00
        /*0020*/ 	.byte	0x00, 0x00, 0x00, 0x00


//--------------------- .nv.info._Z10seluKernelPKfPfmm --------------------------
	.section	.nv.info._Z10seluKernelPKfPfmm,"",@"SHT_CUDA_INFO"
	.sectionflags	@""
	.align	4


	//----- nvinfo : EIATTR_CUDA_API_VERSION
	.align		4
        /*0000*/ 	.byte	0x04, 0x37
        /*0002*/ 	.short	(.L_7 - .L_6)
.L_6:
        /*0004*/ 	.word	0x00000082


	//----- nvinfo : EIATTR_KPARAM_INFO
	.align		4
.L_7:
        /*0008*/ 	.byte	0x04, 0x17
        /*000a*/ 	.short	(.L_9 - .L_8)
.L_8:
        /*000c*/ 	.word	0x00000000
        /*0010*/ 	.short	0x0003
        /*0012*/ 	.short	0x0018
        /*0014*/ 	.byte	0x00, 0xf0, 0x21, 0x00


	//----- nvinfo : EIATTR_KPARAM_INFO
	.align		4
.L_9:
        /*0018*/ 	.byte	0x04, 0x17
        /*001a*/ 	.short	(.L_11 - .L_10)
.L_10:
        /*001c*/ 	.word	0x00000000
        /*0020*/ 	.short	0x0002
        /*0022*/ 	.short	0x0010
        /*0024*/ 	.byte	0x00, 0xf0, 0x21, 0x00


	//----- nvinfo : EIATTR_KPARAM_INFO
	.align		4
.L_11:
        /*0028*/ 	.byte	0x04, 0x17
        /*002a*/ 	.short	(.L_13 - .L_12)
.L_12:
        /*002c*/ 	.word	0x00000000
        /*0030*/ 	.short	0x0001
        /*0032*/ 	.short	0x0008
        /*0034*/ 	.byte	0x00, 0xf5, 0x21, 0x00


	//----- nvinfo : EIATTR_KPARAM_INFO
	.align		4
.L_13:
        /*0038*/ 	.byte	0x04, 0x17
        /*003a*/ 	.short	(.L_15 - .L_14)
.L_14:
        /*003c*/ 	.word	0x00000000
        /*0040*/ 	.short	0x0000
        /*0042*/ 	.short	0x0000
        /*0044*/ 	.byte	0x00, 0xf5, 0x21, 0x00


	//----- nvinfo : EIATTR_SPARSE_MMA_MASK
	.align		4
.L_15:
        /*0048*/ 	.byte	0x03, 0x50
        /*004a*/ 	.short	0x0000


	//----- nvinfo : EIATTR_MAXREG_COUNT
	.align		4
        /*004c*/ 	.byte	0x03, 0x1b
        /*004e*/ 	.short	0x00ff


	//----- nvinfo : EIATTR_MERCURY_ISA_VERSION
	.align		4
        /*0050*/ 	.byte	0x03, 0x5f
        /*0052*/ 	.short	0x0101


	//----- nvinfo : EIATTR_VRC_CTA_INIT_COUNT
	.align		4
        /*0054*/ 	.byte	0x02, 0x4a
	.zero		1
	.zero		1


	//----- nvinfo : EIATTR_EXIT_INSTR_OFFSETS
	.align		4
        /*0058*/ 	.byte	0x04, 0x1c
        /*005a*/ 	.short	(.L_17 - .L_16)


	//   ....[0]....
.L_16:
        /*005c*/ 	.word	0x000000d0


	//   ....[1]....
        /*0060*/ 	.word	0x00000660


	//----- nvinfo : EIATTR_CRS_STACK_SIZE
	.align		4
.L_17:
        /*0064*/ 	.byte	0x04, 0x1e
        /*0066*/ 	.short	(.L_19 - .L_18)
.L_18:
        /*0068*/ 	.word	0x00000000


	//----- nvinfo : EIATTR_CBANK_PARAM_SIZE
	.align		4
.L_19:
        /*006c*/ 	.byte	0x03, 0x19
        /*006e*/ 	.short	0x0020


	//----- nvinfo : EIATTR_PARAM_CBANK
	.align		4
        /*0070*/ 	.byte	0x04, 0x0a
        /*0072*/ 	.short	(.L_21 - .L_20)
	.align		4
.L_20:
        /*0074*/ 	.word	index@(.nv.constant0._Z10seluKernelPKfPfmm)
        /*0078*/ 	.short	0x0380
        /*007a*/ 	.short	0x0020


	//----- nvinfo : EIATTR_SW_WAR
	.align		4
.L_21:
        /*007c*/ 	.byte	0x04, 0x36
        /*007e*/ 	.short	(.L_23 - .L_22)
.L_22:
        /*0080*/ 	.word	0x00000008
.L_23:


//--------------------- .nv.callgraph             --------------------------
	.section	.nv.callgraph,"",@"SHT_CUDA_CALLGRAPH"
	.align	4
	.sectionentsize	8
	.align		4
        /*0000*/ 	.word	0x00000000
	.align		4
        /*0004*/ 	.word	0xffffffff
	.align		4
        /*0008*/ 	.word	0x00000000
	.align		4
        /*000c*/ 	.word	0xfffffffe
	.align		4
        /*0010*/ 	.word	0x00000000
	.align		4
        /*0014*/ 	.word	0xfffffffd
	.align		4
        /*0018*/ 	.word	0x00000000
	.align		4
        /*001c*/ 	.word	0xfffffffc


//--------------------- .text._Z10seluKernelPKfPfmm --------------------------
	.section	.text._Z10seluKernelPKfPfmm,"ax",@progbits
	.align	128
        .global         _Z10seluKernelPKfPfmm
        .type           _Z10seluKernelPKfPfmm,@function
        .size           _Z10seluKernelPKfPfmm,(.L_x_5 - _Z10seluKernelPKfPfmm)
        .other          _Z10seluKernelPKfPfmm,@"STO_CUDA_ENTRY STV_DEFAULT"
_Z10seluKernelPKfPfmm:
.text._Z10seluKernelPKfPfmm:
[----:B------:R-:W-:Y:S01]  /*0000*/  LDC R1, c[0x0][0x37c] ;  /* 0x0000df00ff017b82 */ /* 0x000fe20000000800 */
[----:B------:R-:W0:Y:S07]  /*0010*/  S2R R5, SR_TID.X ;  /* 0x0000000000057919 */ /* 0x000e2e0000002100 */
[----:B------:R-:W0:Y:S08]  /*0020*/  S2UR UR4, SR_CTAID.X ;  /* 0x00000000000479c3 */ /* 0x000e300000002500 */
[----:B------:R-:W0:Y:S08]  /*0030*/  LDC R8, c[0x0][0x360] ;  /* 0x0000d800ff087b82 */ /* 0x000e300000000800 */
[----:B------:R-:W1:Y:S08]  /*0040*/  LDC.64 R2, c[0x0][0x398] ;  /* 0x0000e600ff027b82 */ /* 0x000e700000000a00 */
[----:B------:R-:W2:Y:S08]  /*0050*/  S2UR UR6, SR_CTAID.Y ;  /* 0x00000000000679c3 */ /* 0x000eb00000002600 */
[----:B------:R-:W2:Y:S01]  /*0060*/  LDC.64 R6, c[0x0][0x390] ;  /* 0x0000e400ff067b82 */ /* 0x000ea20000000a00 */
[----:B0-----:R-:W-:-:S04]  /*0070*/  IMAD R8, R8, UR4, R5 ;  /* 0x0000000408087c24 */ /* 0x001fc8000f8e0205 */
[----:B------:R-:W-:-:S03]  /*0080*/  IMAD.WIDE.U32 R8, R8, 0x4, RZ ;  /* 0x0000000408087825 */ /* 0x000fc600078e00ff */
[----:B-1----:R-:W-:-:S04]  /*0090*/  ISETP.GE.U32.AND P0, PT, R8, R2, PT ;  /* 0x000000020800720c */ /* 0x002fc80003f06070 */
[----:B------:R-:W-:Y:S02]  /*00a0*/  ISETP.GE.U32.AND.EX P0, PT, R9, R3, PT, P0 ;  /* 0x000000030900720c */ /* 0x000fe40003f06100 */
[----:B--2---:R-:W-:-:S04]  /*00b0*/  ISETP.LE.U32.AND P1, PT, R6, UR6, PT ;  /* 0x0000000606007c0c */ /* 0x004fc8000bf23070 */
[----:B------:R-:W-:-:S13]  /*00c0*/  ISETP.GE.U32.OR.EX P0, PT, RZ, R7, P0, P1 ;  /* 0x00000007ff00720c */ /* 0x000fda0000706510 */
[----:B------:R-:W-:Y:S05]  /*00d0*/  @P0 EXIT ;  /* 0x000000000000094d */ /* 0x000fea0003800000 */
[----:B------:R-:W0:Y:S01]  /*00e0*/  LDCU.64 UR8, c[0x0][0x380] ;  /* 0x00007000ff0877ac */ /* 0x000e220008000a00 */
[----:B------:R-:W-:Y:S01]  /*00f0*/  IMAD.WIDE.U32 R12, R2, UR6, R8 ;  /* 0x00000006020c7c25 */ /* 0x000fe2000f8e0008 */
[----:B------:R-:W1:Y:S03]  /*0100*/  LDCU.64 UR4, c[0x0][0x358] ;  /* 0x00006b00ff0477ac */ /* 0x000e660008000a00 */
[----:B------:R-:W-:Y:S01]  /*0110*/  IMAD R5, R3, UR6, R13 ;  /* 0x0000000603057c24 */ /* 0x000fe2000f8e020d */
[----:B------:R-:W-:-:S04]  /*0120*/  SHF.L.U32 R0, R12, 0x2, RZ ;  /* 0x000000020c007819 */ /* 0x000fc800000006ff */
[----:B------:R-:W-:Y:S02]  /*0130*/  SHF.L.U64.HI R12, R12, 0x2, R5 ;  /* 0x000000020c0c7819 */ /* 0x000fe40000010205 */
[----:B0-----:R-:W-:-:S04]  /*0140*/  IADD3 R4, P0, PT, R0, UR8, RZ ;  /* 0x0000000800047c10 */ /* 0x001fc8000ff1e0ff */
[----:B------:R-:W-:-:S06]  /*0150*/  IADD3.X R5, PT, PT, R12, UR9, RZ, P0, !PT ;  /* 0x000000090c057c10 */ /* 0x000fcc00087fe4ff */
[----:B-1----:R-:W2:Y:S01]  /*0160*/  LDG.E.128.CONSTANT R4, desc[UR4][R4.64] ;  /* 0x0000000404047981 */ /* 0x002ea2000c1e9d00 */
[C---:B------:R-:W-:Y:S01]  /*0170*/  IADD3 R11, P1, PT, R8.reuse, 0x1, RZ ;  /* 0x00000001080b7810 */ /* 0x040fe20007f3e0ff */
[----:B------:R-:W-:Y:S01]  /*0180*/  HFMA2 R13, -RZ, RZ, 0.96630859375, -0.0022525787353515625 ;  /* 0x3bbb989dff0d7431 */ /* 0x000fe200000001ff */
[----:B------:R-:W-:Y:S01]  /*0190*/  MOV R14, 0x437c0000 ;  /* 0x437c0000000e7802 */ /* 0x000fe20000000f00 */
[----:B------:R-:W-:Y:S01]  /*01a0*/  BSSY.RECONVERGENT B0, `(.L_x_0) ;  /* 0x0000027000007945 */ /* 0x000fe20003800200 */
[----:B------:R-:W-:Y:S02]  /*01b0*/  ISETP.GE.U32.AND P0, PT, R11, R2, PT ;  /* 0x000000020b00720c */ /* 0x000fe40003f06070 */
[----:B------:R-:W-:Y:S02]  /*01c0*/  IADD3.X R10, PT, PT, RZ, R9, RZ, P1, !PT ;  /* 0x00000009ff0a7210 */ /* 0x000fe40000ffe4ff */
[----:B------:R-:W-:Y:S02]  /*01d0*/  IADD3 R21, P3, PT, R8, 0x2, RZ ;  /* 0x0000000208157810 */ /* 0x000fe40007f7e0ff */
[----:B------:R-:W-:-:S02]  /*01e0*/  ISETP.GE.U32.AND.EX P0, PT, R10, R3, PT, P0 ;  /* 0x000000030a00720c */ /* 0x000fc40003f06100 */
[-C--:B------:R-:W-:Y:S02]  /*01f0*/  ISETP.GE.U32.AND P2, PT, R21, R2.reuse, PT ;  /* 0x000000021500720c */ /* 0x080fe40003f46070 */
[----:B------:R-:W-:Y:S02]  /*0200*/  IADD3.X R18, PT, PT, RZ, R9, RZ, P3, !PT ;  /* 0x00000009ff127210 */ /* 0x000fe40001ffe4ff */
[----:B------:R-:W-:Y:S02]  /*0210*/  IADD3 R19, P4, PT, R8, 0x3, RZ ;  /* 0x0000000308137810 */ /* 0x000fe40007f9e0ff */
[----:B------:R-:W-:Y:S02]  /*0220*/  ISETP.GE.U32.AND.EX P2, PT, R18, R3, PT, P2 ;  /* 0x000000031200720c */ /* 0x000fe40003f46120 */
[----:B------:R-:W-:Y:S01]  /*0230*/  ISETP.GE.U32.AND P1, PT, R19, R2, PT ;  /* 0x000000021300720c */ /* 0x000fe20003f26070 */
[-C--:B--2---:R-:W-:Y:S02]  /*0240*/  FFMA.SAT R15, R4, R13.reuse, 0.5 ;  /* 0x3f000000040f7423 */ /* 0x084fe4000000200d */
[----:B------:R-:W-:-:S02]  /*0250*/  @!P0 FFMA.SAT R17, R5, R13, 0.5 ;  /* 0x3f00000005118423 */ /* 0x000fc4000000200d */
[-C--:B------:R-:W-:Y:S02]  /*0260*/  FFMA.RM R15, R15, R14.reuse, 12582913 ;  /* 0x4b4000010f0f7423 */ /* 0x080fe4000000400e */
[----:B------:R-:W-:Y:S02]  /*0270*/  @!P0 FFMA.RM R16, R17, R14, 12582913 ;  /* 0x4b40000111108423 */ /* 0x000fe4000000400e */
[----:B------:R-:W-:Y:S02]  /*0280*/  FADD R11, R15, -12583039 ;  /* 0xcb40007f0f0b7421 */ /* 0x000fe40000000000 */
[----:B------:R-:W-:Y:S02]  /*0290*/  @!P0 FADD R10, R16, -12583039 ;  /* 0xcb40007f100a8421 */ /* 0x000fe40000000000 */
[----:B------:R-:W-:Y:S02]  /*02a0*/  FFMA R11, R4, 1.4426950216293334961, -R11 ;  /* 0x3fb8aa3b040b7823 */ /* 0x000fe4000000080b */
[----:B------:R-:W-:-:S02]  /*02b0*/  @!P0 FFMA R10, R5, 1.4426950216293334961, -R10 ;  /* 0x3fb8aa3b050a8823 */ /* 0x000fc4000000080a */
[----:B------:R-:W-:Y:S02]  /*02c0*/  FFMA R11, R4, 1.925963033500011079e-08, R11 ;  /* 0x32a57060040b7823 */ /* 0x000fe4000000000b */
[----:B------:R-:W-:Y:S01]  /*02d0*/  @!P0 FFMA R8, R5, 1.925963033500011079e-08, R10 ;  /* 0x32a5706005088823 */ /* 0x000fe2000000000a */
[----:B------:R-:W-:Y:S01]  /*02e0*/  IADD3.X R10, PT, PT, RZ, R9, RZ, P4, !PT ;  /* 0x00000009ff0a7210 */ /* 0x000fe200027fe4ff */
[----:B------:R0:W1:Y:S03]  /*02f0*/  MUFU.EX2 R17, R11 ;  /* 0x0000000b00117308 */ /* 0x0000660000000800 */
[----:B------:R-:W-:Y:S01]  /*0300*/  ISETP.GE.U32.AND.EX P1, PT, R10, R3, PT, P1 ;  /* 0x000000030a00720c */ /* 0x000fe20003f26110 */
[----:B------:R-:W-:-:S04]  /*0310*/  HFMA2 R10, -RZ, RZ, 0, 0 ;  /* 0x00000000ff0a7431 */ /* 0x000fc800000001ff */
[----:B------:R0:W2:Y:S01]  /*0320*/  @!P0 MUFU.EX2 R2, R8 ;  /* 0x0000000800028308 */ /* 0x0000a20000000800 */
[----:B------:R-:W-:Y:S07]  /*0330*/  @P2 BRA `(.L_x_1) ;  /* 0x0000000000342947 */ /* 0x000fee0003800000 */
[----:B------:R-:W-:-:S04]  /*0340*/  FFMA.SAT R3, R6, R13, 0.5 ;  /* 0x3f00000006037423 */ /* 0x000fc8000000200d */
[----:B------:R-:W-:-:S04]  /*0350*/  FFMA.RM R3, R3, R14, 12582913 ;  /* 0x4b40000103037423 */ /* 0x000fc8000000400e */
[C---:B------:R-:W-:Y:S01]  /*0360*/  FADD R9, R3.reuse, -12583039 ;  /* 0xcb40007f03097421 */ /* 0x040fe20000000000 */
[----:B------:R-:W-:-:S03]  /*0370*/  SHF.L.U32 R3, R3, 0x17, RZ ;  /* 0x0000001703037819 */ /* 0x000fc600000006ff */
[----:B------:R-:W-:-:S04]  /*0380*/  FFMA R9, R6, 1.4426950216293334961, -R9 ;  /* 0x3fb8aa3b06097823 */ /* 0x000fc80000000809 */
[----:B------:R-:W-:Y:S01]  /*0390*/  FFMA R9, R6, 1.925963033500011079e-08, R9 ;  /* 0x32a5706006097823 */ /* 0x000fe20000000009 */
[----:B------:R-:W-:-:S03]  /*03a0*/  FMNMX R6, RZ, R6, !PT ;  /* 0x00000006ff067209 */ /* 0x000fc60007800000 */
[----:B0-----:R-:W0:Y:S02]  /*03b0*/  MUFU.EX2 R8, R9 ;  /* 0x0000000900087308 */ /* 0x001e240000000800 */
[----:B0-----:R-:W-:-:S04]  /*03c0*/  FFMA R3, R3, R8, -1 ;  /* 0xbf80000003037423 */ /* 0x001fc80000000008 */
[----:B------:R-:W-:-:S05]  /*03d0*/  FMUL R3, R3, 1.6732629537582397461 ;  /* 0x3fd62d7b03037820 */ /* 0x000fca0000400000 */
[----:B------:R-:W-:-:S05]  /*03e0*/  FMNMX R3, RZ, R3, PT ;  /* 0x00000003ff037209 */ /* 0x000fca0003800000 */
[----:B------:R-:W-:-:S04]  /*03f0*/  FADD R3, R6, R3 ;  /* 0x0000000306037221 */ /* 0x000fc80000000000 */
[----:B------:R-:W-:-:S07]  /*0400*/  FMUL R10, R3, 1.0507010221481323242 ;  /* 0x3f867d5f030a7820 */ /* 0x000fce0000400000 */
.L_x_1:
[----:B------:R-:W-:Y:S05]  /*0410*/  BSYNC.RECONVERGENT B0 ;  /* 0x0000000000007941 */ /* 0x000fea0003800200 */
.L_x_0:
[----:B------:R-:W-:Y:S01]  /*0420*/  BSSY.RECONVERGENT B0, `(.L_x_2) ;  /* 0x0000010000007945 */ /* 0x000fe20003800200 */
[----:B0-----:R-:W-:-:S03]  /*0430*/  MOV R11, RZ ;  /* 0x000000ff000b7202 */ /* 0x001fc60000000f00 */
[----:B------:R-:W-:Y:S05]  /*0440*/  @P1 BRA `(.L_x_3) ;  /* 0x0000000000341947 */ /* 0x000fea0003800000 */
[----:B------:R-:W-:-:S04]  /*0450*/  FFMA.SAT R13, R7, R13, 0.5 ;  /* 0x3f000000070d7423 */ /* 0x000fc8000000200d */
[----:B------:R-:W-:-:S04]  /*0460*/  FFMA.RM R13, R13, R14, 12582913 ;  /* 0x4b4000010d0d7423 */ /* 0x000fc8000000400e */
[C---:B------:R-:W-:Y:S01]  /*0470*/  FADD R6, R13.reuse, -12583039 ;  /* 0xcb40007f0d067421 */ /* 0x040fe20000000000 */
[----:B------:R-:W-:-:S03]  /*0480*/  SHF.L.U32 R13, R13, 0x17, RZ ;  /* 0x000000170d0d7819 */ /* 0x000fc600000006ff */
[----:B------:R-:W-:-:S04]  /*0490*/  FFMA R6, R7, 1.4426950216293334961, -R6 ;  /* 0x3fb8aa3b07067823 */ /* 0x000fc80000000806 */
[----:B------:R-:W-:Y:S01]  /*04a0*/  FFMA R6, R7, 1.925963033500011079e-08, R6 ;  /* 0x32a5706007067823 */ /* 0x000fe20000000006 */
[----:B------:R-:W-:-:S05]  /*04b0*/  FMNMX R7, RZ, R7, !PT ;  /* 0x00000007ff077209 */ /* 0x000fca0007800000 */
[----:B------:R-:W0:Y:S02]  /*04c0*/  MUFU.EX2 R6, R6 ;  /* 0x0000000600067308 */ /* 0x000e240000000800 */
[----:B0-----:R-:W-:-:S04]  /*04d0*/  FFMA R13, R13, R6, -1 ;  /* 0xbf8000000d0d7423 */ /* 0x001fc80000000006 */
[----:B------:R-:W-:-:S05]  /*04e0*/  FMUL R13, R13, 1.6732629537582397461 ;  /* 0x3fd62d7b0d0d7820 */ /* 0x000fca0000400000 */
[----:B------:R-:W-:-:S05]  /*04f0*/  FMNMX R8, RZ, R13, PT ;  /* 0x0000000dff087209 */ /* 0x000fca0003800000 */
[----:B------:R-:W-:-:S04]  /*0500*/  FADD R7, R7, R8 ;  /* 0x0000000807077221 */ /* 0x000fc80000000000 */
[----:B------:R-:W-:-:S07]  /*0510*/  FMUL R11, R7, 1.0507010221481323242 ;  /* 0x3f867d5f070b7820 */ /* 0x000fce0000400000 */
.L_x_3:
[----:B------:R-:W-:Y:S05]  /*0520*/  BSYNC.RECONVERGENT B0 ;  /* 0x0000000000007941 */ /* 0x000fea0003800200 */
.L_x_2:
[----:B------:R-:W-:Y:S01]  /*0530*/  @!P0 SHF.L.U32 R3, R16, 0x17, RZ ;  /* 0x0000001710038819 */ /* 0x000fe200000006ff */
[----:B------:R-:W0:Y:S01]  /*0540*/  LDCU.64 UR6, c[0x0][0x388] ;  /* 0x00007100ff0677ac */ /* 0x000e220008000a00 */
[----:B------:R-:W-:Y:S01]  /*0550*/  SHF.L.U32 R6, R15, 0x17, RZ ;  /* 0x000000170f067819 */ /* 0x000fe200000006ff */
[----:B------:R-:W-:Y:S01]  /*0560*/  HFMA2 R9, -RZ, RZ, 0, 0 ;  /* 0x00000000ff097431 */ /* 0x000fe200000001ff */
[----:B------:R-:W-:Y:S01]  /*0570*/  FMNMX R4, RZ, R4, !PT ;  /* 0x00000004ff047209 */ /* 0x000fe20007800000 */
[----:B--2---:R-:W-:Y:S01]  /*0580*/  @!P0 FFMA R2, R3, R2, -1 ;  /* 0xbf80000003028423 */ /* 0x004fe20000000002 */
[----:B------:R-:W-:Y:S01]  /*0590*/  @!P0 FMNMX R5, RZ, R5, !PT ;  /* 0x00000005ff058209 */ /* 0x000fe20007800000 */
[----:B-1----:R-:W-:Y:S02]  /*05a0*/  FFMA R6, R6, R17, -1 ;  /* 0xbf80000006067423 */ /* 0x002fe40000000011 */
[----:B------:R-:W-:Y:S02]  /*05b0*/  @!P0 FMUL R2, R2, 1.6732629537582397461 ;  /* 0x3fd62d7b02028820 */ /* 0x000fe40000400000 */
[----:B------:R-:W-:-:S03]  /*05c0*/  FMUL R6, R6, 1.6732629537582397461 ;  /* 0x3fd62d7b06067820 */ /* 0x000fc60000400000 */
[----:B------:R-:W-:Y:S02]  /*05d0*/  @!P0 FMNMX R8, RZ, R2, PT ;  /* 0x00000002ff088209 */ /* 0x000fe40003800000 */
[----:B------:R-:W-:Y:S02]  /*05e0*/  FMNMX R3, RZ, R6, PT ;  /* 0x00000006ff037209 */ /* 0x000fe40003800000 */
[----:B0-----:R-:W-:Y:S01]  /*05f0*/  IADD3 R2, P1, PT, R0, UR6, RZ ;  /* 0x0000000600027c10 */ /* 0x001fe2000ff3e0ff */
[----:B------:R-:W-:Y:S02]  /*0600*/  @!P0 FADD R5, R5, R8 ;  /* 0x0000000805058221 */ /* 0x000fe40000000000 */
[----:B------:R-:W-:Y:S01]  /*0610*/  FADD R4, R4, R3 ;  /* 0x0000000304047221 */ /* 0x000fe20000000000 */
[----:B------:R-:W-:Y:S01]  /*0620*/  IADD3.X R3, PT, PT, R12, UR7, RZ, P1, !PT ;  /* 0x000000070c037c10 */ /* 0x000fe20008ffe4ff */
[----:B------:R-:W-:Y:S02]  /*0630*/  @!P0 FMUL R9, R5, 1.0507010221481323242 ;  /* 0x3f867d5f05098820 */ /* 0x000fe40000400000 */
[----:B------:R-:W-:-:S05]  /*0640*/  FMUL R8, R4, 1.0507010221481323242 ;  /* 0x3f867d5f04087820 */ /* 0x000fca0000400000 */
[----:B------:R-:W-:Y:S01]  /*0650*/  STG.E.128 desc[UR4][R2.64], R8 ;  /* 0x0000000802007986 */ /* 0x000fe2000c101d04 */
[----:B------:R-:W-:Y:S05]  /*0660*/  EXIT ;  /* 0x000000000000794d */ /* 0x000fea0003800000 */
.L_x_4:
[----:B------:R-:W-:-:S00]  /*0670*/  BRA `(.L_x_4) ;  /* 0xfffffffc00fc7947 */ /* 0x000fc0000383ffff */
[----:B------:R-:W-:-:S00]  /*0680*/  NOP ;  /* 0x0000000000007918 */ /* 0x000fc00000000000 */
[----:B------:R-:W-:-:S00]  /*0690*/  NOP ;  /* 0x0000000000007918 */ /* 0x000fc00000000000 */
[----:B------:R-:W-:-:S00]  /*06a0*/  NOP ;  /* 0x0000000000007918 */ /* 0x000fc00000000000 */
[----:B------:R-:W-:-:S00]  /*06b0*/  NOP ;  /* 0x0000000000007918 */ /* 0x000fc00000000000 */
[----:B------:R-:W-:-:S00]  /*06c0*/  NOP ;  /* 0x0000000000007918 */ /* 0x000fc00000000000 */
[----:B------:R-:W-:-:S00]  /*06d0*/  NOP ;  /* 0x0000000000007918 */ /* 0x000fc00000000000 */
[----:B------:R-:W-:-:S00]  /*06e0*/  NOP ;  /* 0x0000000000007918 */ /* 0x000fc00000000000 */
[----:B------:R-:W-:-:S00]  /*06f0*/  NOP ;  /* 0x0000000000007918 */ /* 0x000fc00000000000 */
.L_x_5:


//--------------------- .nv.shared.reserved.0     --------------------------
	.section	.nv.shared.reserved.0,"aw",@nobits
	.weak		__nv_reservedSMEM_offset_0_alias
	.size		__nv_reservedSMEM_offset_0_alias, 0, 64
	.other		__nv_reservedSMEM_offset_0_alias,@"STO_CUDA_RESERVED_SHARED STV_DEFAULT"
__nv_reservedSMEM_offset_0_alias:
	.zero		0
	.zero		64


//--------------------- .nv.constant0._Z10seluKernelPKfPfmm --------------------------
	.section	.nv.constant0._Z10seluKernelPKfPfmm,"a",@progbits
	.sectionflags	@""
	.align	4
.nv.constant0._Z10seluKernelPKfPfmm:
	.zero		928


//--------------------- SYMBOLS --------------------------

	.type		.nv.reservedSmem.offset0,@object
	.size		.nv.reservedSmem.offset0,0x4
